//
// Generated by NVIDIA NVVM Compiler
//
// Compiler Build ID: CL-36424714
// Cuda compilation tools, release 13.0, V13.0.88
// Based on NVVM 20.0.0
//

.version 9.0
.target sm_100
.address_size 64

	// .globl	_Z4testfPfS_

.visible .entry _Z4testfPfS_(
	.param .f32 _Z4testfPfS__param_0,
	.param .u64 .ptr .align 1 _Z4testfPfS__param_1,
	.param .u64 .ptr .align 1 _Z4testfPfS__param_2
)
{
	.reg .b32 	%f<4>;
	.reg .b64 	%rd<5>;

	ld.param.f32 	%f1, [_Z4testfPfS__param_0];
	ld.param.u64 	%rd1, [_Z4testfPfS__param_1];
	ld.param.u64 	%rd2, [_Z4testfPfS__param_2];
	cvta.to.global.u64 	%rd3, %rd2;
	cvta.to.global.u64 	%rd4, %rd1;
	sin.approx.f32 	%f2, %f1;
	st.global.f32 	[%rd4], %f2;
	cos.approx.f32 	%f3, %f1;
	st.global.f32 	[%rd3], %f3;
	ret;

}


// ===== COMPILED SASS (sm_100) =====

	.target	sm_100

	.elftype	@"ET_EXEC"


//--------------------- .note.nv.tkinfo           --------------------------
	.section	.note.nv.tkinfo,"",@"SHT_NOTE"
	.sectionflags	@"SHF_NOTE_NV_TKINFO"
	.tkinfo
        /*0018*/ 	.word	0x00000002
        /*0030*/ 	.string	""
        /*0030*/ 	.string	"ptxas"
        /*0030*/ 	.string	"Cuda compilation tools, release 13.0, V13.0.88"
        /*0030*/ 	.string	"Build cuda_13.0.r13.0/compiler.36424714_0"
        /*0030*/ 	.string	"-arch sm_100 -m 64 "



//--------------------- .note.nv.cuinfo           --------------------------
	.section	.note.nv.cuinfo,"",@"SHT_NOTE"
	.sectionflags	@"SHF_NOTE_NV_CUINFO"
        /*0018*/ 	.short	0x0002
        /*001a*/ 	.short	0x0064
        /*001c*/ 	.short	0x0082
	.zero		2


//--------------------- .nv.info                  --------------------------
	.section	.nv.info,"",@"SHT_CUDA_INFO"
	.align	4


	//----- nvinfo : EIATTR_REGCOUNT
	.align		4
        /*0000*/ 	.byte	0x04, 0x2f
        /*0002*/ 	.short	(.L_1 - .L_0)
	.align		4
.L_0:
        /*0004*/ 	.word	index@(_Z4testfPfS_)
        /*0008*/ 	.word	0x0000000c


	//----- nvinfo : EIATTR_FRAME_SIZE
	.align		4
.L_1:
        /*000c*/ 	.byte	0x04, 0x11
        /*000e*/ 	.short	(.L_3 - .L_2)
	.align		4
.L_2:
        /*0010*/ 	.word	index@(_Z4testfPfS_)
        /*0014*/ 	.word	0x00000000


	//----- nvinfo : EIATTR_MIN_STACK_SIZE
	.align		4
.L_3:
        /*0018*/ 	.byte	0x04, 0x12
        /*001a*/ 	.short	(.L_5 - .L_4)
	.align		4
.L_4:
        /*001c*/ 	.word	index@(_Z4testfPfS_)
        /*0020*/ 	.word	0x00000000
.L_5:


//--------------------- .nv.compat                --------------------------
	.section	.nv.compat,"",@"SHT_CUDA_COMPAT_INFO"
	.align	4
        /*0000*/ 	.byte	0x02, 0x09, 0x00, 0x00, 0x02, 0x02, 0x01, 0x00, 0x02, 0x05, 0x05, 0x00, 0x03, 0x07, 0x01, 0x01
        /*0010*/ 	.byte	0x02, 0x03, 0x00, 0x00, 0x02, 0x06, 0x01, 0x00, 0x04, 0x0b, 0x08, 0x00, 0x09, 0x00, 0x00, 0x00
        /*0020*/ 	.byte	0x00, 0x00, 0x00, 0x00


//--------------------- .nv.info._Z4testfPfS_     --------------------------
	.section	.nv.info._Z4testfPfS_,"",@"SHT_CUDA_INFO"
	.sectionflags	@""
	.align	4


	//----- nvinfo : EIATTR_CUDA_API_VERSION
	.align		4
        /*0000*/ 	.byte	0x04, 0x37
        /*0002*/ 	.short	(.L_7 - .L_6)
.L_6:
        /*0004*/ 	.word	0x00000082


	//----- nvinfo : EIATTR_KPARAM_INFO
	.align		4
.L_7:
        /*0008*/ 	.byte	0x04, 0x17
        /*000a*/ 	.short	(.L_9 - .L_8)
.L_8:
        /*000c*/ 	.word	0x00000000
        /*0010*/ 	.short	0x0002
        /*0012*/ 	.short	0x0010
        /*0014*/ 	.byte	0x00, 0xf5, 0x21, 0x00


	//----- nvinfo : EIATTR_KPARAM_INFO
	.align		4
.L_9:
        /*0018*/ 	.byte	0x04, 0x17
        /*001a*/ 	.short	(.L_11 - .L_10)
.L_10:
        /*001c*/ 	.word	0x00000000
        /*0020*/ 	.short	0x0001
        /*0022*/ 	.short	0x0008
        /*0024*/ 	.byte	0x00, 0xf5, 0x21, 0x00


	//----- nvinfo : EIATTR_KPARAM_INFO
	.align		4
.L_11:
        /*0028*/ 	.byte	0x04, 0x17
        /*002a*/ 	.short	(.L_13 - .L_12)
.L_12:
        /*002c*/ 	.word	0x00000000
        /*0030*/ 	.short	0x0000
        /*0032*/ 	.short	0x0000
        /*0034*/ 	.byte	0x00, 0xf0, 0x11, 0x00


	//----- nvinfo : EIATTR_SPARSE_MMA_MASK
	.align		4
.L_13:
        /*0038*/ 	.byte	0x03, 0x50
        /*003a*/ 	.short	0x0000


	//----- nvinfo : EIATTR_MAXREG_COUNT
	.align		4
        /*003c*/ 	.byte	0x03, 0x1b
        /*003e*/ 	.short	0x00ff


	//----- nvinfo : EIATTR_MERCURY_ISA_VERSION
	.align		4
        /*0040*/ 	.byte	0x03, 0x5f
        /*0042*/ 	.short	0x0101


	//----- nvinfo : EIATTR_VRC_CTA_INIT_COUNT
	.align		4
        /*0044*/ 	.byte	0x02, 0x4a
	.zero		1
	.zero		1


	//----- nvinfo : EIATTR_EXIT_INSTR_OFFSETS
	.align		4
        /*0048*/ 	.byte	0x04, 0x1c
        /*004a*/ 	.short	(.L_15 - .L_14)


	//   ....[0]....
.L_14:
        /*004c*/ 	.word	0x000000a0


	//----- nvinfo : EIATTR_CBANK_PARAM_SIZE
	.align		4
.L_15:
        /*0050*/ 	.byte	0x03, 0x19
        /*0052*/ 	.short	0x0018


	//----- nvinfo : EIATTR_PARAM_CBANK
	.align		4
        /*0054*/ 	.byte	0x04, 0x0a
        /*0056*/ 	.short	(.L_17 - .L_16)
	.align		4
.L_16:
        /*0058*/ 	.word	index@(.nv.constant0._Z4testfPfS_)
        /*005c*/ 	.short	0x0380
        /*005e*/ 	.short	0x0018


	//----- nvinfo : EIATTR_SW_WAR
	.align		4
.L_17:
        /*0060*/ 	.byte	0x04, 0x36
        /*0062*/ 	.short	(.L_19 - .L_18)
.L_18:
        /*0064*/ 	.word	0x00000008
.L_19:


//--------------------- .nv.callgraph             --------------------------
	.section	.nv.callgraph,"",@"SHT_CUDA_CALLGRAPH"
	.align	4
	.sectionentsize	8
	.align		4
        /*0000*/ 	.word	0x00000000
	.align		4
        /*0004*/ 	.word	0xffffffff
	.align		4
        /*0008*/ 	.word	0x00000000
	.align		4
        /*000c*/ 	.word	0xfffffffe
	.align		4
        /*0010*/ 	.word	0x00000000
	.align		4
        /*0014*/ 	.word	0xfffffffd
	.align		4
        /*0018*/ 	.word	0x00000000
	.align		4
        /*001c*/ 	.word	0xfffffffc


//--------------------- .text._Z4testfPfS_        --------------------------
	.section	.text._Z4testfPfS_,"ax",@progbits
	.align	128
        .global         _Z4testfPfS_
        .type           _Z4testfPfS_,@function
        .size           _Z4testfPfS_,(.L_x_1 - _Z4testfPfS_)
        .other          _Z4testfPfS_,@"STO_CUDA_ENTRY STV_DEFAULT"
_Z4testfPfS_:
.text._Z4testfPfS_:
[----:B------:R-:W-:Y:S08]  /*0000*/  LDC R1, c[0x0][0x37c] ;  /* 0x0000df00ff017b82 */ /* 0x000ff00000000800 */
[----:B------:R-:W0:Y:S01]  /*0010*/  LDC R0, c[0x0][0x380] ;  /* 0x0000e000ff007b82 */ /* 0x000e220000000800 */
[----:B------:R-:W1:Y:S07]  /*0020*/  LDCU.64 UR4, c[0x0][0x358] ;  /* 0x00006b00ff0477ac */ /* 0x000e6e0008000a00 */
[----:B------:R-:W1:Y:S08]  /*0030*/  LDC.64 R2, c[0x0][0x388] ;  /* 0x0000e200ff027b82 */ /* 0x000e700000000a00 */
[----:B------:R-:W2:Y:S01]  /*0040*/  LDC.64 R4, c[0x0][0x390] ;  /* 0x0000e400ff047b82 */ /* 0x000ea20000000a00 */
[----:B0-----:R-:W-:-:S04]  /*0050*/  FMUL.RZ R0, R0, 0.15915493667125701904 ;  /* 0x3e22f98300007820 */ /* 0x001fc8000040c000 */
[----:B------:R-:W1:Y:S08]  /*0060*/  MUFU.SIN R7, R0 ;  /* 0x0000000000077308 */ /* 0x000e700000000400 */
[----:B------:R-:W2:Y:S01]  /*0070*/  MUFU.COS R9, R0 ;  /* 0x0000000000097308 */ /* 0x000ea20000000000 */
[----:B-1----:R-:W-:Y:S04]  /*0080*/  STG.E desc[UR4][R2.64], R7 ;  /* 0x0000000702007986 */ /* 0x002fe8000c101904 */
[----:B--2---:R-:W-:Y:S01]  /*0090*/  STG.E desc[UR4][R4.64], R9 ;  /* 0x0000000904007986 */ /* 0x004fe2000c101904 */
[----:B------:R-:W-:Y:S05]  /*00a0*/  EXIT ;  /* 0x000000000000794d */ /* 0x000fea0003800000 */
.L_x_0:
[----:B------:R-:W-:-:S00]  /*00b0*/  BRA `(.L_x_0) ;  /* 0xfffffffc00fc7947 */ /* 0x000fc0000383ffff */
[----:B------:R-:W-:-:S00]  /*00c0*/  NOP ;  /* 0x0000000000007918 */ /* 0x000fc00000000000 */
        /* <DEDUP_REMOVED lines=11> */
.L_x_1:


//--------------------- .nv.shared.reserved.0     --------------------------
	.section	.nv.shared.reserved.0,"aw",@nobits
	.weak		__nv_reservedSMEM_offset_0_alias
	.size		__nv_reservedSMEM_offset_0_alias, 0, 64
	.other		__nv_reservedSMEM_offset_0_alias,@"STO_CUDA_RESERVED_SHARED STV_DEFAULT"
__nv_reservedSMEM_offset_0_alias:
	.zero		0
	.zero		64


//--------------------- .nv.constant0._Z4testfPfS_ --------------------------
	.section	.nv.constant0._Z4testfPfS_,"a",@progbits
	.sectionflags	@""
	.align	4
.nv.constant0._Z4testfPfS_:
	.zero		920


//--------------------- SYMBOLS --------------------------

	.type		.nv.reservedSmem.offset0,@object
	.size		.nv.reservedSmem.offset0,0x4
